//
// Generated by NVIDIA NVVM Compiler
//
// Compiler Build ID: CL-36424714
// Cuda compilation tools, release 13.0, V13.0.88
// Based on NVVM 20.0.0
//

.version 9.0
.target sm_100
.address_size 64

	// .globl	_Z4initPddddi
.extern .shared .align 16 .b8 rod_old_s[];

.visible .entry _Z4initPddddi(
	.param .u64 .ptr .align 1 _Z4initPddddi_param_0,
	.param .f64 _Z4initPddddi_param_1,
	.param .f64 _Z4initPddddi_param_2,
	.param .f64 _Z4initPddddi_param_3,
	.param .u32 _Z4initPddddi_param_4
)
{
	.reg .pred 	%p<2>;
	.reg .b32 	%r<8>;
	.reg .b64 	%rd<5>;
	.reg .b64 	%fd<23>;

	ld.param.u64 	%rd1, [_Z4initPddddi_param_0];
	ld.param.f64 	%fd1, [_Z4initPddddi_param_1];
	ld.param.f64 	%fd2, [_Z4initPddddi_param_2];
	ld.param.f64 	%fd3, [_Z4initPddddi_param_3];
	ld.param.u32 	%r2, [_Z4initPddddi_param_4];
	mov.u32 	%r3, %ctaid.x;
	shl.b32 	%r4, %r3, 8;
	mov.u32 	%r5, %tid.x;
	add.s32 	%r1, %r4, %r5;
	add.s32 	%r6, %r2, 2;
	setp.ge.s32 	%p1, %r1, %r6;
	@%p1 bra 	$L__BB0_2;
	cvta.to.global.u64 	%rd2, %rd1;
	mul.lo.s32 	%r7, %r1, %r1;
	cvt.rn.f64.u32 	%fd4, %r7;
	mul.f64 	%fd5, %fd2, %fd4;
	mul.f64 	%fd6, %fd2, %fd5;
	mul.f64 	%fd7, %fd3, 0d4008000000000000;
	mul.f64 	%fd8, %fd3, %fd7;
	div.rn.f64 	%fd9, %fd6, %fd8;
	mov.f64 	%fd10, 0d3FF0000000000000;
	sub.f64 	%fd11, %fd10, %fd9;
	mul.f64 	%fd12, %fd11, 0d4008000000000000;
	mul.f64 	%fd13, %fd12, 0d4010000000000000;
	mul.f64 	%fd14, %fd13, 0d400921FB54442D18;
	mul.f64 	%fd15, %fd14, 0d3E7AD7F29ABCAF48;
	mul.f64 	%fd16, %fd1, %fd15;
	cvt.rn.f64.s32 	%fd17, %r1;
	mul.f64 	%fd18, %fd16, %fd17;
	mul.f64 	%fd19, %fd2, %fd18;
	mul.f64 	%fd20, %fd3, 0d402921FB54442D18;
	mul.f64 	%fd21, %fd3, %fd20;
	div.rn.f64 	%fd22, %fd19, %fd21;
	mul.wide.s32 	%rd3, %r1, 8;
	add.s64 	%rd4, %rd2, %rd3;
	st.global.f64 	[%rd4], %fd22;
$L__BB0_2:
	ret;

}
	// .globl	_Z3runPddi
.visible .entry _Z3runPddi(
	.param .u64 .ptr .align 1 _Z3runPddi_param_0,
	.param .f64 _Z3runPddi_param_1,
	.param .u32 _Z3runPddi_param_2
)
{
	.reg .pred 	%p<10>;
	.reg .b32 	%r<10>;
	.reg .b64 	%rd<5>;
	.reg .b64 	%fd<17>;

	ld.param.u64 	%rd3, [_Z3runPddi_param_0];
	ld.param.f64 	%fd1, [_Z3runPddi_param_1];
	ld.param.u32 	%r4, [_Z3runPddi_param_2];
	cvta.to.global.u64 	%rd1, %rd3;
	mov.u32 	%r5, %ctaid.x;
	mov.u32 	%r1, %tid.x;
	shl.b32 	%r6, %r5, 8;
	add.s32 	%r2, %r6, %r1;
	add.s32 	%r7, %r4, 2;
	setp.ge.s32 	%p1, %r2, %r7;
	mul.wide.u32 	%rd4, %r2, 8;
	add.s64 	%rd2, %rd1, %rd4;
	shl.b32 	%r8, %r1, 3;
	mov.u32 	%r9, rod_old_s;
	add.s32 	%r3, %r9, %r8;
	@%p1 bra 	$L__BB1_2;
	ld.global.f64 	%fd2, [%rd2];
	st.shared.f64 	[%r3], %fd2;
$L__BB1_2:
	bar.sync 	0;
	setp.gt.s32 	%p2, %r2, %r4;
	setp.eq.s32 	%p3, %r2, 0;
	setp.eq.s32 	%p4, %r1, 0;
	or.pred  	%p5, %p3, %p4;
	or.pred  	%p6, %p5, %p2;
	setp.eq.s32 	%p7, %r1, 257;
	or.pred  	%p8, %p7, %p6;
	@%p8 bra 	$L__BB1_6;
	setp.ne.s32 	%p9, %r2, 1;
	@%p9 bra 	$L__BB1_5;
	ld.shared.f64 	%fd11, [rod_old_s+16];
	ld.shared.f64 	%fd12, [rod_old_s+8];
	mul.f64 	%fd13, %fd12, 0dC010000000000000;
	fma.rn.f64 	%fd14, %fd11, 0d4000000000000000, %fd13;
	ld.global.f64 	%fd15, [%rd1+8];
	fma.rn.f64 	%fd16, %fd1, %fd14, %fd15;
	st.global.f64 	[%rd1+8], %fd16;
	bra.uni 	$L__BB1_6;
$L__BB1_5:
	ld.shared.f64 	%fd3, [%r3+8];
	ld.shared.f64 	%fd4, [%r3];
	add.f64 	%fd5, %fd4, %fd4;
	sub.f64 	%fd6, %fd3, %fd5;
	ld.shared.f64 	%fd7, [%r3+-8];
	add.f64 	%fd8, %fd7, %fd6;
	ld.global.f64 	%fd9, [%rd2];
	fma.rn.f64 	%fd10, %fd1, %fd8, %fd9;
	st.global.f64 	[%rd2], %fd10;
$L__BB1_6:
	ret;

}


// ===== COMPILED SASS (sm_100) =====

	.target	sm_100

	.elftype	@"ET_EXEC"


//--------------------- .note.nv.tkinfo           --------------------------
	.section	.note.nv.tkinfo,"",@"SHT_NOTE"
	.sectionflags	@"SHF_NOTE_NV_TKINFO"
	.tkinfo
        /*0018*/ 	.word	0x00000002
        /*0030*/ 	.string	""
        /*0030*/ 	.string	"ptxas"
        /*0030*/ 	.string	"Cuda compilation tools, release 13.0, V13.0.88"
        /*0030*/ 	.string	"Build cuda_13.0.r13.0/compiler.36424714_0"
        /*0030*/ 	.string	"-arch sm_100 -m 64 "



//--------------------- .note.nv.cuinfo           --------------------------
	.section	.note.nv.cuinfo,"",@"SHT_NOTE"
	.sectionflags	@"SHF_NOTE_NV_CUINFO"
        /*0018*/ 	.short	0x0002
        /*001a*/ 	.short	0x0064
        /*001c*/ 	.short	0x0082
	.zero		2


//--------------------- .nv.info                  --------------------------
	.section	.nv.info,"",@"SHT_CUDA_INFO"
	.align	4


	//----- nvinfo : EIATTR_REGCOUNT
	.align		4
        /*0000*/ 	.byte	0x04, 0x2f
        /*0002*/ 	.short	(.L_1 - .L_0)
	.align		4
.L_0:
        /*0004*/ 	.word	index@(_Z4initPddddi)
        /*0008*/ 	.word	0x00000019


	//----- nvinfo : EIATTR_FRAME_SIZE
	.align		4
.L_1:
        /*000c*/ 	.byte	0x04, 0x11
        /*000e*/ 	.short	(.L_3 - .L_2)
	.align		4
.L_2:
        /*0010*/ 	.word	index@($__internal_0_$__cuda_sm20_div_rn_f64_full)
        /*0014*/ 	.word	0x00000000


	//----- nvinfo : EIATTR_FRAME_SIZE
	.align		4
.L_3:
        /*0018*/ 	.byte	0x04, 0x11
        /*001a*/ 	.short	(.L_5 - .L_4)
	.align		4
.L_4:
        /*001c*/ 	.word	index@(_Z4initPddddi)
        /*0020*/ 	.word	0x00000000


	//----- nvinfo : EIATTR_REGCOUNT
	.align		4
.L_5:
        /*0024*/ 	.byte	0x04, 0x2f
        /*0026*/ 	.short	(.L_7 - .L_6)
	.align		4
.L_6:
        /*0028*/ 	.word	index@(_Z3runPddi)
        /*002c*/ 	.word	0x00000010


	//----- nvinfo : EIATTR_FRAME_SIZE
	.align		4
.L_7:
        /*0030*/ 	.byte	0x04, 0x11
        /*0032*/ 	.short	(.L_9 - .L_8)
	.align		4
.L_8:
        /*0034*/ 	.word	index@(_Z3runPddi)
        /*0038*/ 	.word	0x00000000


	//----- nvinfo : EIATTR_MIN_STACK_SIZE
	.align		4
.L_9:
        /*003c*/ 	.byte	0x04, 0x12
        /*003e*/ 	.short	(.L_11 - .L_10)
	.align		4
.L_10:
        /*0040*/ 	.word	index@(_Z3runPddi)
        /*0044*/ 	.word	0x00000000


	//----- nvinfo : EIATTR_MIN_STACK_SIZE
	.align		4
.L_11:
        /*0048*/ 	.byte	0x04, 0x12
        /*004a*/ 	.short	(.L_13 - .L_12)
	.align		4
.L_12:
        /*004c*/ 	.word	index@(_Z4initPddddi)
        /*0050*/ 	.word	0x00000000
.L_13:


//--------------------- .nv.compat                --------------------------
	.section	.nv.compat,"",@"SHT_CUDA_COMPAT_INFO"
	.align	4
        /*0000*/ 	.byte	0x02, 0x09, 0x00, 0x00, 0x02, 0x02, 0x01, 0x00, 0x02, 0x05, 0x05, 0x00, 0x03, 0x07, 0x01, 0x01
        /*0010*/ 	.byte	0x02, 0x03, 0x00, 0x00, 0x02, 0x06, 0x01, 0x00, 0x04, 0x0b, 0x08, 0x00, 0x01, 0x00, 0x00, 0x00
        /*0020*/ 	.byte	0x00, 0x00, 0x00, 0x00


//--------------------- .nv.info._Z3runPddi       --------------------------
	.section	.nv.info._Z3runPddi,"",@"SHT_CUDA_INFO"
	.sectionflags	@""
	.align	4


	//----- nvinfo : EIATTR_CUDA_API_VERSION
	.align		4
        /*0000*/ 	.byte	0x04, 0x37
        /*0002*/ 	.short	(.L_15 - .L_14)
.L_14:
        /*0004*/ 	.word	0x00000082


	//----- nvinfo : EIATTR_KPARAM_INFO
	.align		4
.L_15:
        /*0008*/ 	.byte	0x04, 0x17
        /*000a*/ 	.short	(.L_17 - .L_16)
.L_16:
        /*000c*/ 	.word	0x00000000
        /*0010*/ 	.short	0x0002
        /*0012*/ 	.short	0x0010
        /*0014*/ 	.byte	0x00, 0xf0, 0x11, 0x00


	//----- nvinfo : EIATTR_KPARAM_INFO
	.align		4
.L_17:
        /*0018*/ 	.byte	0x04, 0x17
        /*001a*/ 	.short	(.L_19 - .L_18)
.L_18:
        /*001c*/ 	.word	0x00000000
        /*0020*/ 	.short	0x0001
        /*0022*/ 	.short	0x0008
        /*0024*/ 	.byte	0x00, 0xf0, 0x21, 0x00


	//----- nvinfo : EIATTR_KPARAM_INFO
	.align		4
.L_19:
        /*0028*/ 	.byte	0x04, 0x17
        /*002a*/ 	.short	(.L_21 - .L_20)
.L_20:
        /*002c*/ 	.word	0x00000000
        /*0030*/ 	.short	0x0000
        /*0032*/ 	.short	0x0000
        /*0034*/ 	.byte	0x00, 0xf5, 0x21, 0x00


	//----- nvinfo : EIATTR_SPARSE_MMA_MASK
	.align		4
.L_21:
        /*0038*/ 	.byte	0x03, 0x50
        /*003a*/ 	.short	0x0000


	//----- nvinfo : EIATTR_MAXREG_COUNT
	.align		4
        /*003c*/ 	.byte	0x03, 0x1b
        /*003e*/ 	.short	0x00ff


	//----- nvinfo : EIATTR_NUM_BARRIERS
	.align		4
        /*0040*/ 	.byte	0x02, 0x4c
        /*0042*/ 	.byte	0x01
	.zero		1


	//----- nvinfo : EIATTR_MERCURY_ISA_VERSION
	.align		4
        /*0044*/ 	.byte	0x03, 0x5f
        /*0046*/ 	.short	0x0101


	//----- nvinfo : EIATTR_VRC_CTA_INIT_COUNT
	.align		4
        /*0048*/ 	.byte	0x02, 0x4a
	.zero		1
	.zero		1


	//----- nvinfo : EIATTR_EXIT_INSTR_OFFSETS
	.align		4
        /*004c*/ 	.byte	0x04, 0x1c
        /*004e*/ 	.short	(.L_23 - .L_22)


	//   ....[0]....
.L_22:
        /*0050*/ 	.word	0x00000150


	//   ....[1]....
        /*0054*/ 	.word	0x00000210


	//   ....[2]....
        /*0058*/ 	.word	0x000002c0


	//----- nvinfo : EIATTR_CRS_STACK_SIZE
	.align		4
.L_23:
        /*005c*/ 	.byte	0x04, 0x1e
        /*005e*/ 	.short	(.L_25 - .L_24)
.L_24:
        /*0060*/ 	.word	0x00000000


	//----- nvinfo : EIATTR_CBANK_PARAM_SIZE
	.align		4
.L_25:
        /*0064*/ 	.byte	0x03, 0x19
        /*0066*/ 	.short	0x0014


	//----- nvinfo : EIATTR_PARAM_CBANK
	.align		4
        /*0068*/ 	.byte	0x04, 0x0a
        /*006a*/ 	.short	(.L_27 - .L_26)
	.align		4
.L_26:
        /*006c*/ 	.word	index@(.nv.constant0._Z3runPddi)
        /*0070*/ 	.short	0x0380
        /*0072*/ 	.short	0x0014


	//----- nvinfo : EIATTR_SW_WAR
	.align		4
.L_27:
        /*0074*/ 	.byte	0x04, 0x36
        /*0076*/ 	.short	(.L_29 - .L_28)
.L_28:
        /*0078*/ 	.word	0x00000008
.L_29:


//--------------------- .nv.info._Z4initPddddi    --------------------------
	.section	.nv.info._Z4initPddddi,"",@"SHT_CUDA_INFO"
	.sectionflags	@""
	.align	4


	//----- nvinfo : EIATTR_CUDA_API_VERSION
	.align		4
        /*0000*/ 	.byte	0x04, 0x37
        /*0002*/ 	.short	(.L_31 - .L_30)
.L_30:
        /*0004*/ 	.word	0x00000082


	//----- nvinfo : EIATTR_KPARAM_INFO
	.align		4
.L_31:
        /*0008*/ 	.byte	0x04, 0x17
        /*000a*/ 	.short	(.L_33 - .L_32)
.L_32:
        /*000c*/ 	.word	0x00000000
        /*0010*/ 	.short	0x0004
        /*0012*/ 	.short	0x0020
        /*0014*/ 	.byte	0x00, 0xf0, 0x11, 0x00


	//----- nvinfo : EIATTR_KPARAM_INFO
	.align		4
.L_33:
        /*0018*/ 	.byte	0x04, 0x17
        /*001a*/ 	.short	(.L_35 - .L_34)
.L_34:
        /*001c*/ 	.word	0x00000000
        /*0020*/ 	.short	0x0003
        /*0022*/ 	.short	0x0018
        /*0024*/ 	.byte	0x00, 0xf0, 0x21, 0x00


	//----- nvinfo : EIATTR_KPARAM_INFO
	.align		4
.L_35:
        /*0028*/ 	.byte	0x04, 0x17
        /*002a*/ 	.short	(.L_37 - .L_36)
.L_36:
        /*002c*/ 	.word	0x00000000
        /*0030*/ 	.short	0x0002
        /*0032*/ 	.short	0x0010
        /*0034*/ 	.byte	0x00, 0xf0, 0x21, 0x00


	//----- nvinfo : EIATTR_KPARAM_INFO
	.align		4
.L_37:
        /*0038*/ 	.byte	0x04, 0x17
        /*003a*/ 	.short	(.L_39 - .L_38)
.L_38:
        /*003c*/ 	.word	0x00000000
        /*0040*/ 	.short	0x0001
        /*0042*/ 	.short	0x0008
        /*0044*/ 	.byte	0x00, 0xf0, 0x21, 0x00


	//----- nvinfo : EIATTR_KPARAM_INFO
	.align		4
.L_39:
        /*0048*/ 	.byte	0x04, 0x17
        /*004a*/ 	.short	(.L_41 - .L_40)
.L_40:
        /*004c*/ 	.word	0x00000000
        /*0050*/ 	.short	0x0000
        /*0052*/ 	.short	0x0000
        /*0054*/ 	.byte	0x00, 0xf5, 0x21, 0x00


	//----- nvinfo : EIATTR_SPARSE_MMA_MASK
	.align		4
.L_41:
        /*0058*/ 	.byte	0x03, 0x50
        /*005a*/ 	.short	0x0000


	//----- nvinfo : EIATTR_MAXREG_COUNT
	.align		4
        /*005c*/ 	.byte	0x03, 0x1b
        /*005e*/ 	.short	0x00ff


	//----- nvinfo : EIATTR_MERCURY_ISA_VERSION
	.align		4
        /*0060*/ 	.byte	0x03, 0x5f
        /*0062*/ 	.short	0x0101


	//----- nvinfo : EIATTR_VRC_CTA_INIT_COUNT
	.align		4
        /*0064*/ 	.byte	0x02, 0x4a
	.zero		1
	.zero		1


	//----- nvinfo : EIATTR_EXIT_INSTR_OFFSETS
	.align		4
        /*0068*/ 	.byte	0x04, 0x1c
        /*006a*/ 	.short	(.L_43 - .L_42)


	//   ....[0]....
.L_42:
        /*006c*/ 	.word	0x00000070


	//   ....[1]....
        /*0070*/ 	.word	0x000004d0


	//----- nvinfo : EIATTR_CRS_STACK_SIZE
	.align		4
.L_43:
        /*0074*/ 	.byte	0x04, 0x1e
        /*0076*/ 	.short	(.L_45 - .L_44)
.L_44:
        /*0078*/ 	.word	0x00000000


	//----- nvinfo : EIATTR_CBANK_PARAM_SIZE
	.align		4
.L_45:
        /*007c*/ 	.byte	0x03, 0x19
        /*007e*/ 	.short	0x0024


	//----- nvinfo : EIATTR_PARAM_CBANK
	.align		4
        /*0080*/ 	.byte	0x04, 0x0a
        /*0082*/ 	.short	(.L_47 - .L_46)
	.align		4
.L_46:
        /*0084*/ 	.word	index@(.nv.constant0._Z4initPddddi)
        /*0088*/ 	.short	0x0380
        /*008a*/ 	.short	0x0024


	//----- nvinfo : EIATTR_SW_WAR
	.align		4
.L_47:
        /*008c*/ 	.byte	0x04, 0x36
        /*008e*/ 	.short	(.L_49 - .L_48)
.L_48:
        /*0090*/ 	.word	0x00000008
.L_49:


//--------------------- .nv.callgraph             --------------------------
	.section	.nv.callgraph,"",@"SHT_CUDA_CALLGRAPH"
	.align	4
	.sectionentsize	8
	.align		4
        /*0000*/ 	.word	0x00000000
	.align		4
        /*0004*/ 	.word	0xffffffff
	.align		4
        /*0008*/ 	.word	0x00000000
	.align		4
        /*000c*/ 	.word	0xfffffffe
	.align		4
        /*0010*/ 	.word	0x00000000
	.align		4
        /*0014*/ 	.word	0xfffffffd
	.align		4
        /*0018*/ 	.word	0x00000000
	.align		4
        /*001c*/ 	.word	0xfffffffc


//--------------------- .text._Z3runPddi          --------------------------
	.section	.text._Z3runPddi,"ax",@progbits
	.align	128
        .global         _Z3runPddi
        .type           _Z3runPddi,@function
        .size           _Z3runPddi,(.L_x_13 - _Z3runPddi)
        .other          _Z3runPddi,@"STO_CUDA_ENTRY STV_DEFAULT"
_Z3runPddi:
.text._Z3runPddi:
[----:B------:R-:W-:Y:S01]  /*0000*/  LDC R1, c[0x0][0x37c] ;  /* 0x0000df00ff017b82 */ /* 0x000fe20000000800 */
[----:B------:R-:W0:Y:S01]  /*0010*/  S2R R0, SR_TID.X ;  /* 0x0000000000007919 */ /* 0x000e220000002100 */
[----:B------:R-:W1:Y:S06]  /*0020*/  LDCU UR8, c[0x0][0x390] ;  /* 0x00007200ff0877ac */ /* 0x000e6c0008000800 */
[----:B------:R-:W2:Y:S01]  /*0030*/  LDC.64 R2, c[0x0][0x380] ;  /* 0x0000e000ff027b82 */ /* 0x000ea20000000a00 */
[----:B------:R-:W0:Y:S01]  /*0040*/  S2R R7, SR_CTAID.X ;  /* 0x0000000000077919 */ /* 0x000e220000002500 */
[----:B------:R-:W3:Y:S01]  /*0050*/  LDCU.64 UR6, c[0x0][0x358] ;  /* 0x00006b00ff0677ac */ /* 0x000ee20008000a00 */
[----:B-1----:R-:W-:Y:S01]  /*0060*/  UIADD3 UR4, UPT, UPT, UR8, 0x2, URZ ;  /* 0x0000000208047890 */ /* 0x002fe2000fffe0ff */
[----:B0-----:R-:W-:-:S04]  /*0070*/  IMAD R7, R7, 0x100, R0 ;  /* 0x0000010007077824 */ /* 0x001fc800078e0200 */
[C---:B--2---:R-:W-:Y:S01]  /*0080*/  IMAD.WIDE.U32 R2, R7.reuse, 0x8, R2 ;  /* 0x0000000807027825 */ /* 0x044fe200078e0002 */
[----:B------:R-:W-:-:S13]  /*0090*/  ISETP.GE.AND P1, PT, R7, UR4, PT ;  /* 0x0000000407007c0c */ /* 0x000fda000bf26270 */
[----:B---3--:R-:W2:Y:S01]  /*00a0*/  @!P1 LDG.E.64 R4, desc[UR6][R2.64] ;  /* 0x0000000602049981 */ /* 0x008ea2000c1e1b00 */
[----:B------:R-:W0:Y:S01]  /*00b0*/  S2UR UR5, SR_CgaCtaId ;  /* 0x00000000000579c3 */ /* 0x000e220000008800 */
[----:B------:R-:W-:Y:S01]  /*00c0*/  UMOV UR4, 0x400 ;  /* 0x0000040000047882 */ /* 0x000fe20000000000 */
[----:B------:R-:W-:-:S04]  /*00d0*/  ISETP.NE.AND P0, PT, R0, RZ, PT ;  /* 0x000000ff0000720c */ /* 0x000fc80003f05270 */
[----:B------:R-:W-:-:S04]  /*00e0*/  ISETP.EQ.OR P0, PT, R7, RZ, !P0 ;  /* 0x000000ff0700720c */ /* 0x000fc80004702670 */
[----:B------:R-:W-:-:S04]  /*00f0*/  ISETP.GT.OR P0, PT, R7, UR8, P0 ;  /* 0x0000000807007c0c */ /* 0x000fc80008704670 */
[----:B------:R-:W-:Y:S01]  /*0100*/  ISETP.EQ.OR P0, PT, R0, 0x101, P0 ;  /* 0x000001010000780c */ /* 0x000fe20000702670 */
[----:B0-----:R-:W-:-:S06]  /*0110*/  ULEA UR4, UR5, UR4, 0x18 ;  /* 0x0000000405047291 */ /* 0x001fcc000f8ec0ff */
[----:B------:R-:W-:-:S05]  /*0120*/  LEA R13, R0, UR4, 0x3 ;  /* 0x00000004000d7c11 */ /* 0x000fca000f8e18ff */
[----:B--2---:R0:W-:Y:S01]  /*0130*/  @!P1 STS.64 [R13], R4 ;  /* 0x000000040d009388 */ /* 0x0041e20000000a00 */
[----:B------:R-:W-:Y:S06]  /*0140*/  BAR.SYNC.DEFER_BLOCKING 0x0 ;  /* 0x0000000000007b1d */ /* 0x000fec0000010000 */
[----:B------:R-:W-:Y:S05]  /*0150*/  @P0 EXIT ;  /* 0x000000000000094d */ /* 0x000fea0003800000 */
[----:B------:R-:W-:-:S13]  /*0160*/  ISETP.NE.AND P0, PT, R7, 0x1, PT ;  /* 0x000000010700780c */ /* 0x000fda0003f05270 */
[----:B------:R-:W-:Y:S05]  /*0170*/  @P0 BRA `(.L_x_0) ;  /* 0x0000000000280947 */ /* 0x000fea0003800000 */
[----:B------:R-:W1:Y:S01]  /*0180*/  LDC.64 R8, c[0x0][0x380] ;  /* 0x0000e000ff087b82 */ /* 0x000e620000000a00 */
[----:B0-----:R-:W0:Y:S01]  /*0190*/  LDS.64 R4, [UR4+0x8] ;  /* 0x00000804ff047984 */ /* 0x001e220008000a00 */
[----:B------:R-:W2:Y:S03]  /*01a0*/  LDCU.64 UR8, c[0x0][0x388] ;  /* 0x00007100ff0877ac */ /* 0x000ea60008000a00 */
[----:B------:R-:W3:Y:S04]  /*01b0*/  LDS.64 R2, [UR4+0x10] ;  /* 0x00001004ff027984 */ /* 0x000ee80008000a00 */
[----:B-1----:R-:W2:Y:S01]  /*01c0*/  LDG.E.64 R6, desc[UR6][R8.64+0x8] ;  /* 0x0000080608067981 */ /* 0x002ea2000c1e1b00 */
[----:B0-----:R-:W-:-:S08]  /*01d0*/  DMUL R4, R4, -4 ;  /* 0xc010000004047828 */ /* 0x001fd00000000000 */
[----:B---3--:R-:W-:-:S08]  /*01e0*/  DFMA R2, R2, 2, R4 ;  /* 0x400000000202782b */ /* 0x008fd00000000004 */
[----:B--2---:R-:W-:-:S07]  /*01f0*/  DFMA R2, R2, UR8, R6 ;  /* 0x0000000802027c2b */ /* 0x004fce0008000006 */
[----:B------:R-:W-:Y:S01]  /*0200*/  STG.E.64 desc[UR6][R8.64+0x8], R2 ;  /* 0x0000080208007986 */ /* 0x000fe2000c101b06 */
[----:B------:R-:W-:Y:S05]  /*0210*/  EXIT ;  /* 0x000000000000794d */ /* 0x000fea0003800000 */
.L_x_0:
[----:B------:R-:W2:Y:S01]  /*0220*/  LDG.E.64 R10, desc[UR6][R2.64] ;  /* 0x00000006020a7981 */ /* 0x000ea2000c1e1b00 */
[----:B------:R-:W2:Y:S03]  /*0230*/  LDCU.64 UR8, c[0x0][0x388] ;  /* 0x00007100ff0877ac */ /* 0x000ea60008000a00 */
[----:B------:R-:W1:Y:S04]  /*0240*/  LDS.64 R6, [R13] ;  /* 0x000000000d067984 */ /* 0x000e680000000a00 */
[----:B0-----:R-:W0:Y:S04]  /*0250*/  LDS.64 R4, [R13+0x8] ;  /* 0x000008000d047984 */ /* 0x001e280000000a00 */
[----:B------:R-:W3:Y:S01]  /*0260*/  LDS.64 R8, [R13+-0x8] ;  /* 0xfffff8000d087984 */ /* 0x000ee20000000a00 */
[----:B-1----:R-:W-:-:S08]  /*0270*/  DADD R6, R6, R6 ;  /* 0x0000000006067229 */ /* 0x002fd00000000006 */
[----:B0-----:R-:W-:-:S08]  /*0280*/  DADD R4, R4, -R6 ;  /* 0x0000000004047229 */ /* 0x001fd00000000806 */
[----:B---3--:R-:W-:-:S08]  /*0290*/  DADD R4, R4, R8 ;  /* 0x0000000004047229 */ /* 0x008fd00000000008 */
[----:B--2---:R-:W-:-:S07]  /*02a0*/  DFMA R4, R4, UR8, R10 ;  /* 0x0000000804047c2b */ /* 0x004fce000800000a */
[----:B------:R-:W-:Y:S01]  /*02b0*/  STG.E.64 desc[UR6][R2.64], R4 ;  /* 0x0000000402007986 */ /* 0x000fe2000c101b06 */
[----:B------:R-:W-:Y:S05]  /*02c0*/  EXIT ;  /* 0x000000000000794d */ /* 0x000fea0003800000 */
.L_x_1:
[----:B------:R-:W-:-:S00]  /*02d0*/  BRA `(.L_x_1) ;  /* 0xfffffffc00fc7947 */ /* 0x000fc0000383ffff */
[----:B------:R-:W-:-:S00]  /*02e0*/  NOP ;  /* 0x0000000000007918 */ /* 0x000fc00000000000 */
        /* <DEDUP_REMOVED lines=9> */
.L_x_13:


//--------------------- .text._Z4initPddddi       --------------------------
	.section	.text._Z4initPddddi,"ax",@progbits
	.align	128
        .global         _Z4initPddddi
        .type           _Z4initPddddi,@function
        .size           _Z4initPddddi,(.L_x_12 - _Z4initPddddi)
        .other          _Z4initPddddi,@"STO_CUDA_ENTRY STV_DEFAULT"
_Z4initPddddi:
.text._Z4initPddddi:
[----:B------:R-:W-:Y:S01]  /*0000*/  LDC R1, c[0x0][0x37c] ;  /* 0x0000df00ff017b82 */ /* 0x000fe20000000800 */
[----:B------:R-:W0:Y:S01]  /*0010*/  S2R R0, SR_CTAID.X ;  /* 0x0000000000007919 */ /* 0x000e220000002500 */
[----:B------:R-:W1:Y:S01]  /*0020*/  LDCU UR4, c[0x0][0x3a0] ;  /* 0x00007400ff0477ac */ /* 0x000e620008000800 */
[----:B------:R-:W0:Y:S01]  /*0030*/  S2R R3, SR_TID.X ;  /* 0x0000000000037919 */ /* 0x000e220000002100 */
[----:B-1----:R-:W-:Y:S01]  /*0040*/  UIADD3 UR4, UPT, UPT, UR4, 0x2, URZ ;  /* 0x0000000204047890 */ /* 0x002fe2000fffe0ff */
[----:B0-----:R-:W-:-:S05]  /*0050*/  IMAD R0, R0, 0x100, R3 ;  /* 0x0000010000007824 */ /* 0x001fca00078e0203 */
[----:B------:R-:W-:-:S13]  /*0060*/  ISETP.GE.AND P0, PT, R0, UR4, PT ;  /* 0x0000000400007c0c */ /* 0x000fda000bf06270 */
[----:B------:R-:W-:Y:S05]  /*0070*/  @P0 EXIT ;  /* 0x000000000000094d */ /* 0x000fea0003800000 */
[----:B------:R-:W0:Y:S01]  /*0080*/  LDC.64 R2, c[0x0][0x398] ;  /* 0x0000e600ff027b82 */ /* 0x000e220000000a00 */
[----:B------:R-:W-:Y:S01]  /*0090*/  IMAD.MOV.U32 R6, RZ, RZ, 0x1 ;  /* 0x00000001ff067424 */ /* 0x000fe200078e00ff */
[----:B------:R-:W-:Y:S01]  /*00a0*/  BSSY.RECONVERGENT B0, `(.L_x_2) ;  /* 0x0000017000007945 */ /* 0x000fe20003800200 */
[----:B------:R-:W-:-:S05]  /*00b0*/  IMAD R14, R0, R0, RZ ;  /* 0x00000000000e7224 */ /* 0x000fca00078e02ff */
[----:B------:R-:W1:Y:S01]  /*00c0*/  LDC.64 R12, c[0x0][0x390] ;  /* 0x0000e400ff0c7b82 */ /* 0x000e620000000a00 */
[----:B0-----:R-:W-:-:S08]  /*00d0*/  DMUL R4, R2, 3 ;  /* 0x4008000002047828 */ /* 0x001fd00000000000 */
[----:B------:R-:W-:Y:S01]  /*00e0*/  DMUL R4, R4, R2 ;  /* 0x0000000204047228 */ /* 0x000fe20000000000 */
[----:B------:R-:W1:Y:S08]  /*00f0*/  I2F.F64.U32 R2, R14 ;  /* 0x0000000e00027312 */ /* 0x000e700000201800 */
[----:B------:R-:W0:Y:S01]  /*0100*/  MUFU.RCP64H R7, R5 ;  /* 0x0000000500077308 */ /* 0x000e220000001800 */
[----:B-1----:R-:W-:-:S02]  /*0110*/  DMUL R2, R2, R12 ;  /* 0x0000000c02027228 */ /* 0x002fc40000000000 */
[----:B0-----:R-:W-:-:S08]  /*0120*/  DFMA R8, -R4, R6, 1 ;  /* 0x3ff000000408742b */ /* 0x001fd00000000106 */
[----:B------:R-:W-:-:S08]  /*0130*/  DFMA R8, R8, R8, R8 ;  /* 0x000000080808722b */ /* 0x000fd00000000008 */
[----:B------:R-:W-:Y:S02]  /*0140*/  DFMA R8, R6, R8, R6 ;  /* 0x000000080608722b */ /* 0x000fe40000000006 */
[----:B------:R-:W-:-:S06]  /*0150*/  DMUL R6, R2, R12 ;  /* 0x0000000c02067228 */ /* 0x000fcc0000000000 */
[----:B------:R-:W-:-:S04]  /*0160*/  DFMA R10, -R4, R8, 1 ;  /* 0x3ff00000040a742b */ /* 0x000fc80000000108 */
[----:B------:R-:W-:-:S04]  /*0170*/  FSETP.GEU.AND P1, PT, |R7|, 6.5827683646048100446e-37, PT ;  /* 0x036000000700780b */ /* 0x000fc80003f2e200 */
[----:B------:R-:W-:-:S08]  /*0180*/  DFMA R10, R8, R10, R8 ;  /* 0x0000000a080a722b */ /* 0x000fd00000000008 */
[----:B------:R-:W-:-:S08]  /*0190*/  DMUL R2, R6, R10 ;  /* 0x0000000a06027228 */ /* 0x000fd00000000000 */
[----:B------:R-:W-:-:S08]  /*01a0*/  DFMA R8, -R4, R2, R6 ;  /* 0x000000020408722b */ /* 0x000fd00000000106 */
[----:B------:R-:W-:-:S10]  /*01b0*/  DFMA R2, R10, R8, R2 ;  /* 0x000000080a02722b */ /* 0x000fd40000000002 */
[----:B------:R-:W-:-:S05]  /*01c0*/  FFMA R8, RZ, R5, R3 ;  /* 0x00000005ff087223 */ /* 0x000fca0000000003 */
[----:B------:R-:W-:-:S13]  /*01d0*/  FSETP.GT.AND P0, PT, |R8|, 1.469367938527859385e-39, PT ;  /* 0x001000000800780b */ /* 0x000fda0003f04200 */
[----:B------:R-:W-:Y:S05]  /*01e0*/  @P0 BRA P1, `(.L_x_3) ;  /* 0x0000000000080947 */ /* 0x000fea0000800000 */
[----:B------:R-:W-:-:S07]  /*01f0*/  MOV R10, 0x210 ;  /* 0x00000210000a7802 */ /* 0x000fce0000000f00 */
[----:B------:R-:W-:Y:S05]  /*0200*/  CALL.REL.NOINC `($__internal_0_$__cuda_sm20_div_rn_f64_full) ;  /* 0x0000000000b47944 */ /* 0x000fea0003c00000 */
.L_x_3:
[----:B------:R-:W-:Y:S05]  /*0210*/  BSYNC.RECONVERGENT B0 ;  /* 0x0000000000007941 */ /* 0x000fea0003800200 */
.L_x_2:
[----:B------:R-:W0:Y:S01]  /*0220*/  LDCU.128 UR8, c[0x0][0x390] ;  /* 0x00007200ff0877ac */ /* 0x000e220008000c00 */
[----:B------:R-:W-:Y:S01]  /*0230*/  IMAD.MOV.U32 R4, RZ, RZ, 0x54442d18 ;  /* 0x54442d18ff047424 */ /* 0x000fe200078e00ff */
[----:B------:R-:W-:Y:S01]  /*0240*/  DADD R2, -R2, 1 ;  /* 0x3ff0000002027429 */ /* 0x000fe20000000100 */
[----:B------:R-:W-:Y:S01]  /*0250*/  IMAD.MOV.U32 R5, RZ, RZ, 0x402921fb ;  /* 0x402921fbff057424 */ /* 0x000fe200078e00ff */
[----:B------:R-:W-:Y:S01]  /*0260*/  UMOV UR4, 0x54442d18 ;  /* 0x54442d1800047882 */ /* 0x000fe20000000000 */
[----:B------:R-:W-:Y:S01]  /*0270*/  IMAD.MOV.U32 R8, RZ, RZ, 0x1 ;  /* 0x00000001ff087424 */ /* 0x000fe200078e00ff */
[----:B------:R-:W-:Y:S01]  /*0280*/  UMOV UR5, 0x400921fb ;  /* 0x400921fb00057882 */ /* 0x000fe20000000000 */
[----:B------:R-:W1:Y:S01]  /*0290*/  LDCU.64 UR6, c[0x0][0x388] ;  /* 0x00007100ff0677ac */ /* 0x000e620008000a00 */
[----:B------:R-:W2:Y:S01]  /*02a0*/  I2F.F64 R6, R0 ;  /* 0x0000000000067312 */ /* 0x000ea20000201c00 */
[----:B------:R-:W-:Y:S01]  /*02b0*/  BSSY.RECONVERGENT B0, `(.L_x_4) ;  /* 0x000001e000007945 */ /* 0x000fe20003800200 */
[----:B------:R-:W-:-:S02]  /*02c0*/  DMUL R2, R2, 3 ;  /* 0x4008000002027828 */ /* 0x000fc40000000000 */
[----:B0-----:R-:W-:-:S06]  /*02d0*/  DMUL R4, R4, UR10 ;  /* 0x0000000a04047c28 */ /* 0x001fcc0008000000 */
[----:B------:R-:W-:Y:S02]  /*02e0*/  DMUL R2, R2, 4 ;  /* 0x4010000002027828 */ /* 0x000fe40000000000 */
[----:B------:R-:W-:-:S06]  /*02f0*/  DMUL R4, R4, UR10 ;  /* 0x0000000a04047c28 */ /* 0x000fcc0008000000 */
[----:B------:R-:W-:Y:S01]  /*0300*/  DMUL R2, R2, UR4 ;  /* 0x0000000402027c28 */ /* 0x000fe20008000000 */
[----:B------:R-:W-:Y:S01]  /*0310*/  UMOV UR4, 0x9abcaf48 ;  /* 0x9abcaf4800047882 */ /* 0x000fe20000000000 */
[----:B------:R-:W-:Y:S01]  /*0320*/  UMOV UR5, 0x3e7ad7f2 ;  /* 0x3e7ad7f200057882 */ /* 0x000fe20000000000 */
[----:B------:R-:W0:Y:S05]  /*0330*/  MUFU.RCP64H R9, R5 ;  /* 0x0000000500097308 */ /* 0x000e2a0000001800 */
[----:B------:R-:W-:Y:S01]  /*0340*/  DMUL R2, R2, UR4 ;  /* 0x0000000402027c28 */ /* 0x000fe20008000000 */
[----:B------:R-:W3:Y:S07]  /*0350*/  LDCU.64 UR4, c[0x0][0x358] ;  /* 0x00006b00ff0477ac */ /* 0x000eee0008000a00 */
[----:B-1----:R-:W-:-:S02]  /*0360*/  DMUL R2, R2, UR6 ;  /* 0x0000000602027c28 */ /* 0x002fc40008000000 */
[----:B0-----:R-:W-:-:S06]  /*0370*/  DFMA R10, -R4, R8, 1 ;  /* 0x3ff00000040a742b */ /* 0x001fcc0000000108 */
[----:B--2---:R-:W-:Y:S02]  /*0380*/  DMUL R2, R2, R6 ;  /* 0x0000000602027228 */ /* 0x004fe40000000000 */
[----:B------:R-:W-:-:S06]  /*0390*/  DFMA R10, R10, R10, R10 ;  /* 0x0000000a0a0a722b */ /* 0x000fcc000000000a */
[----:B------:R-:W-:Y:S02]  /*03a0*/  DMUL R12, R2, UR8 ;  /* 0x00000008020c7c28 */ /* 0x000fe40008000000 */
[----:B------:R-:W-:-:S08]  /*03b0*/  DFMA R10, R8, R10, R8 ;  /* 0x0000000a080a722b */ /* 0x000fd00000000008 */
[----:B------:R-:W-:Y:S01]  /*03c0*/  FSETP.GEU.AND P1, PT, |R13|, 6.5827683646048100446e-37, PT ;  /* 0x036000000d00780b */ /* 0x000fe20003f2e200 */
[----:B------:R-:W-:-:S08]  /*03d0*/  DFMA R6, -R4, R10, 1 ;  /* 0x3ff000000406742b */ /* 0x000fd0000000010a */
[----:B------:R-:W-:-:S08]  /*03e0*/  DFMA R6, R10, R6, R10 ;  /* 0x000000060a06722b */ /* 0x000fd0000000000a */
[----:B------:R-:W-:-:S08]  /*03f0*/  DMUL R2, R12, R6 ;  /* 0x000000060c027228 */ /* 0x000fd00000000000 */
[----:B------:R-:W-:-:S08]  /*0400*/  DFMA R8, -R4, R2, R12 ;  /* 0x000000020408722b */ /* 0x000fd0000000010c */
[----:B------:R-:W-:-:S10]  /*0410*/  DFMA R2, R6, R8, R2 ;  /* 0x000000080602722b */ /* 0x000fd40000000002 */
[----:B------:R-:W-:-:S05]  /*0420*/  FFMA R6, RZ, R5, R3 ;  /* 0x00000005ff067223 */ /* 0x000fca0000000003 */
[----:B------:R-:W-:-:S13]  /*0430*/  FSETP.GT.AND P0, PT, |R6|, 1.469367938527859385e-39, PT ;  /* 0x001000000600780b */ /* 0x000fda0003f04200 */
[----:B---3--:R-:W-:Y:S05]  /*0440*/  @P0 BRA P1, `(.L_x_5) ;  /* 0x0000000000100947 */ /* 0x008fea0000800000 */
[----:B------:R-:W-:Y:S01]  /*0450*/  IMAD.MOV.U32 R6, RZ, RZ, R12 ;  /* 0x000000ffff067224 */ /* 0x000fe200078e000c */
[----:B------:R-:W-:Y:S01]  /*0460*/  MOV R10, 0x490 ;  /* 0x00000490000a7802 */ /* 0x000fe20000000f00 */
[----:B------:R-:W-:-:S07]  /*0470*/  IMAD.MOV.U32 R7, RZ, RZ, R13 ;  /* 0x000000ffff077224 */ /* 0x000fce00078e000d */
[----:B------:R-:W-:Y:S05]  /*0480*/  CALL.REL.NOINC `($__internal_0_$__cuda_sm20_div_rn_f64_full) ;  /* 0x0000000000147944 */ /* 0x000fea0003c00000 */
.L_x_5:
[----:B------:R-:W-:Y:S05]  /*0490*/  BSYNC.RECONVERGENT B0 ;  /* 0x0000000000007941 */ /* 0x000fea0003800200 */
.L_x_4:
[----:B------:R-:W0:Y:S02]  /*04a0*/  LDC.64 R4, c[0x0][0x380] ;  /* 0x0000e000ff047b82 */ /* 0x000e240000000a00 */
[----:B0-----:R-:W-:-:S05]  /*04b0*/  IMAD.WIDE R4, R0, 0x8, R4 ;  /* 0x0000000800047825 */ /* 0x001fca00078e0204 */
[----:B------:R-:W-:Y:S01]  /*04c0*/  STG.E.64 desc[UR4][R4.64], R2 ;  /* 0x0000000204007986 */ /* 0x000fe2000c101b04 */
[----:B------:R-:W-:Y:S05]  /*04d0*/  EXIT ;  /* 0x000000000000794d */ /* 0x000fea0003800000 */
        .weak           $__internal_0_$__cuda_sm20_div_rn_f64_full
        .type           $__internal_0_$__cuda_sm20_div_rn_f64_full,@function
        .size           $__internal_0_$__cuda_sm20_div_rn_f64_full,(.L_x_12 - $__internal_0_$__cuda_sm20_div_rn_f64_full)
$__internal_0_$__cuda_sm20_div_rn_f64_full:
[C---:B------:R-:W-:Y:S01]  /*04e0*/  FSETP.GEU.AND P0, PT, |R5|.reuse, 1.469367938527859385e-39, PT ;  /* 0x001000000500780b */ /* 0x040fe20003f0e200 */
[----:B------:R-:W-:Y:S01]  /*04f0*/  IMAD.MOV.U32 R16, RZ, RZ, 0x1 ;  /* 0x00000001ff107424 */ /* 0x000fe200078e00ff */
[----:B------:R-:W-:Y:S01]  /*0500*/  LOP3.LUT R2, R5, 0x800fffff, RZ, 0xc0, !PT ;  /* 0x800fffff05027812 */ /* 0x000fe200078ec0ff */
[----:B------:R-:W-:Y:S01]  /*0510*/  BSSY.RECONVERGENT B1, `(.L_x_6) ;  /* 0x0000055000017945 */ /* 0x000fe20003800200 */
[C---:B------:R-:W-:Y:S02]  /*0520*/  FSETP.GEU.AND P2, PT, |R7|.reuse, 1.469367938527859385e-39, PT ;  /* 0x001000000700780b */ /* 0x040fe40003f4e200 */
[----:B------:R-:W-:Y:S01]  /*0530*/  LOP3.LUT R3, R2, 0x3ff00000, RZ, 0xfc, !PT ;  /* 0x3ff0000002037812 */ /* 0x000fe200078efcff */
[----:B------:R-:W-:Y:S01]  /*0540*/  IMAD.MOV.U32 R2, RZ, RZ, R4 ;  /* 0x000000ffff027224 */ /* 0x000fe200078e0004 */
[----:B------:R-:W-:Y:S02]  /*0550*/  LOP3.LUT R11, R7, 0x7ff00000, RZ, 0xc0, !PT ;  /* 0x7ff00000070b7812 */ /* 0x000fe400078ec0ff */
[----:B------:R-:W-:-:S03]  /*0560*/  LOP3.LUT R14, R5, 0x7ff00000, RZ, 0xc0, !PT ;  /* 0x7ff00000050e7812 */ /* 0x000fc600078ec0ff */
[----:B------:R-:W-:Y:S01]  /*0570*/  @!P0 DMUL R2, R4, 8.98846567431157953865e+307 ;  /* 0x7fe0000004028828 */ /* 0x000fe20000000000 */
[----:B------:R-:W-:-:S03]  /*0580*/  ISETP.GE.U32.AND P1, PT, R11, R14, PT ;  /* 0x0000000e0b00720c */ /* 0x000fc60003f26070 */
[----:B------:R-:W-:Y:S01]  /*0590*/  @!P2 LOP3.LUT R12, R5, 0x7ff00000, RZ, 0xc0, !PT ;  /* 0x7ff00000050ca812 */ /* 0x000fe200078ec0ff */
[----:B------:R-:W-:Y:S01]  /*05a0*/  @!P2 IMAD.MOV.U32 R18, RZ, RZ, RZ ;  /* 0x000000ffff12a224 */ /* 0x000fe200078e00ff */
[----:B------:R-:W0:Y:S02]  /*05b0*/  MUFU.RCP64H R17, R3 ;  /* 0x0000000300117308 */ /* 0x000e240000001800 */
[----:B------:R-:W-:Y:S01]  /*05c0*/  @!P2 ISETP.GE.U32.AND P3, PT, R11, R12, PT ;  /* 0x0000000c0b00a20c */ /* 0x000fe20003f66070 */
[----:B------:R-:W-:-:S05]  /*05d0*/  IMAD.MOV.U32 R12, RZ, RZ, 0x1ca00000 ;  /* 0x1ca00000ff0c7424 */ /* 0x000fca00078e00ff */
[----:B------:R-:W-:-:S04]  /*05e0*/  @!P2 SEL R13, R12, 0x63400000, !P3 ;  /* 0x634000000c0da807 */ /* 0x000fc80005800000 */
[----:B------:R-:W-:-:S04]  /*05f0*/  @!P2 LOP3.LUT R13, R13, 0x80000000, R7, 0xf8, !PT ;  /* 0x800000000d0da812 */ /* 0x000fc800078ef807 */
[----:B------:R-:W-:Y:S01]  /*0600*/  @!P2 LOP3.LUT R19, R13, 0x100000, RZ, 0xfc, !PT ;  /* 0x001000000d13a812 */ /* 0x000fe200078efcff */
[----:B0-----:R-:W-:-:S08]  /*0610*/  DFMA R8, R16, -R2, 1 ;  /* 0x3ff000001008742b */ /* 0x001fd00000000802 */
[----:B------:R-:W-:-:S08]  /*0620*/  DFMA R8, R8, R8, R8 ;  /* 0x000000080808722b */ /* 0x000fd00000000008 */
[----:B------:R-:W-:Y:S01]  /*0630*/  DFMA R16, R16, R8, R16 ;  /* 0x000000081010722b */ /* 0x000fe20000000010 */
[----:B------:R-:W-:Y:S01]  /*0640*/  SEL R9, R12, 0x63400000, !P1 ;  /* 0x634000000c097807 */ /* 0x000fe20004800000 */
[----:B------:R-:W-:-:S03]  /*0650*/  IMAD.MOV.U32 R8, RZ, RZ, R6 ;  /* 0x000000ffff087224 */ /* 0x000fc600078e0006 */
[----:B------:R-:W-:-:S03]  /*0660*/  LOP3.LUT R9, R9, 0x800fffff, R7, 0xf8, !PT ;  /* 0x800fffff09097812 */ /* 0x000fc600078ef807 */
[----:B------:R-:W-:-:S03]  /*0670*/  DFMA R20, R16, -R2, 1 ;  /* 0x3ff000001014742b */ /* 0x000fc60000000802 */
[----:B------:R-:W-:-:S05]  /*0680*/  @!P2 DFMA R8, R8, 2, -R18 ;  /* 0x400000000808a82b */ /* 0x000fca0000000812 */
[----:B------:R-:W-:Y:S01]  /*0690*/  DFMA R16, R16, R20, R16 ;  /* 0x000000141010722b */ /* 0x000fe20000000010 */
[----:B------:R-:W-:Y:S02]  /*06a0*/  IMAD.MOV.U32 R21, RZ, RZ, R11 ;  /* 0x000000ffff157224 */ /* 0x000fe400078e000b */
[----:B------:R-:W-:Y:S01]  /*06b0*/  IMAD.MOV.U32 R20, RZ, RZ, R14 ;  /* 0x000000ffff147224 */ /* 0x000fe200078e000e */
[----:B------:R-:W-:Y:S02]  /*06c0*/  @!P0 LOP3.LUT R20, R3, 0x7ff00000, RZ, 0xc0, !PT ;  /* 0x7ff0000003148812 */ /* 0x000fe400078ec0ff */
[----:B------:R-:W-:Y:S02]  /*06d0*/  @!P2 LOP3.LUT R21, R9, 0x7ff00000, RZ, 0xc0, !PT ;  /* 0x7ff000000915a812 */ /* 0x000fe400078ec0ff */
[----:B------:R-:W-:Y:S01]  /*06e0*/  DMUL R18, R16, R8 ;  /* 0x0000000810127228 */ /* 0x000fe20000000000 */
[----:B------:R-:W-:Y:S02]  /*06f0*/  VIADD R22, R20, 0xffffffff ;  /* 0xffffffff14167836 */ /* 0x000fe40000000000 */
[----:B------:R-:W-:-:S05]  /*0700*/  VIADD R13, R21, 0xffffffff ;  /* 0xffffffff150d7836 */ /* 0x000fca0000000000 */
[----:B------:R-:W-:Y:S01]  /*0710*/  DFMA R14, R18, -R2, R8 ;  /* 0x80000002120e722b */ /* 0x000fe20000000008 */
[----:B------:R-:W-:-:S04]  /*0720*/  ISETP.GT.U32.AND P0, PT, R13, 0x7feffffe, PT ;  /* 0x7feffffe0d00780c */ /* 0x000fc80003f04070 */
[----:B------:R-:W-:-:S03]  /*0730*/  ISETP.GT.U32.OR P0, PT, R22, 0x7feffffe, P0 ;  /* 0x7feffffe1600780c */ /* 0x000fc60000704470 */
[----:B------:R-:W-:-:S10]  /*0740*/  DFMA R14, R16, R14, R18 ;  /* 0x0000000e100e722b */ /* 0x000fd40000000012 */
[----:B------:R-:W-:Y:S05]  /*0750*/  @P0 BRA `(.L_x_7) ;  /* 0x00000000006c0947 */ /* 0x000fea0003800000 */
[----:B------:R-:W-:-:S04]  /*0760*/  LOP3.LUT R16, R5, 0x7ff00000, RZ, 0xc0, !PT ;  /* 0x7ff0000005107812 */ /* 0x000fc800078ec0ff */
[CC--:B------:R-:W-:Y:S02]  /*0770*/  VIADDMNMX R6, R11.reuse, -R16.reuse, 0xb9600000, !PT ;  /* 0xb96000000b067446 */ /* 0x0c0fe40007800910 */
[----:B------:R-:W-:Y:S02]  /*0780*/  ISETP.GE.U32.AND P0, PT, R11, R16, PT ;  /* 0x000000100b00720c */ /* 0x000fe40003f06070 */
[----:B------:R-:W-:Y:S02]  /*0790*/  VIMNMX R6, PT, PT, R6, 0x46a00000, PT ;  /* 0x46a0000006067848 */ /* 0x000fe40003fe0100 */
[----:B------:R-:W-:-:S05]  /*07a0*/  SEL R11, R12, 0x63400000, !P0 ;  /* 0x634000000c0b7807 */ /* 0x000fca0004000000 */
[----:B------:R-:W-:Y:S02]  /*07b0*/  IMAD.IADD R11, R6, 0x1, -R11 ;  /* 0x00000001060b7824 */ /* 0x000fe400078e0a0b */
[----:B------:R-:W-:Y:S02]  /*07c0*/  IMAD.MOV.U32 R6, RZ, RZ, RZ ;  /* 0x000000ffff067224 */ /* 0x000fe400078e00ff */
[----:B------:R-:W-:-:S06]  /*07d0*/  VIADD R7, R11, 0x7fe00000 ;  /* 0x7fe000000b077836 */ /* 0x000fcc0000000000 */
[----:B------:R-:W-:-:S10]  /*07e0*/  DMUL R12, R14, R6 ;  /* 0x000000060e0c7228 */ /* 0x000fd40000000000 */
[----:B------:R-:W-:-:S13]  /*07f0*/  FSETP.GTU.AND P0, PT, |R13|, 1.469367938527859385e-39, PT ;  /* 0x001000000d00780b */ /* 0x000fda0003f0c200 */
[----:B------:R-:W-:Y:S05]  /*0800*/  @P0 BRA `(.L_x_8) ;  /* 0x0000000000940947 */ /* 0x000fea0003800000 */
[----:B------:R-:W-:Y:S01]  /*0810*/  DFMA R2, R14, -R2, R8 ;  /* 0x800000020e02722b */ /* 0x000fe20000000008 */
[----:B------:R-:W-:-:S09]  /*0820*/  IMAD.MOV.U32 R6, RZ, RZ, RZ ;  /* 0x000000ffff067224 */ /* 0x000fd200078e00ff */
[C---:B------:R-:W-:Y:S02]  /*0830*/  FSETP.NEU.AND P0, PT, R3.reuse, RZ, PT ;  /* 0x000000ff0300720b */ /* 0x040fe40003f0d000 */
[----:B------:R-:W-:-:S04]  /*0840*/  LOP3.LUT R5, R3, 0x80000000, R5, 0x48, !PT ;  /* 0x8000000003057812 */ /* 0x000fc800078e4805 */
[----:B------:R-:W-:-:S07]  /*0850*/  LOP3.LUT R7, R5, R7, RZ, 0xfc, !PT ;  /* 0x0000000705077212 */ /* 0x000fce00078efcff */
[----:B------:R-:W-:Y:S05]  /*0860*/  @!P0 BRA `(.L_x_8) ;  /* 0x00000000007c8947 */ /* 0x000fea0003800000 */
[----:B------:R-:W-:Y:S01]  /*0870*/  IMAD.MOV R3, RZ, RZ, -R11 ;  /* 0x000000ffff037224 */ /* 0x000fe200078e0a0b */
[----:B------:R-:W-:Y:S01]  /*0880*/  DMUL.RP R6, R14, R6 ;  /* 0x000000060e067228 */ /* 0x000fe20000008000 */
[----:B------:R-:W-:-:S06]  /*0890*/  IMAD.MOV.U32 R2, RZ, RZ, RZ ;  /* 0x000000ffff027224 */ /* 0x000fcc00078e00ff */
[----:B------:R-:W-:-:S03]  /*08a0*/  DFMA R2, R12, -R2, R14 ;  /* 0x800000020c02722b */ /* 0x000fc6000000000e */
[----:B------:R-:W-:-:S03]  /*08b0*/  LOP3.LUT R5, R7, R5, RZ, 0x3c, !PT ;  /* 0x0000000507057212 */ /* 0x000fc600078e3cff */
[----:B------:R-:W-:-:S04]  /*08c0*/  IADD3 R2, PT, PT, -R11, -0x43300000, RZ ;  /* 0xbcd000000b027810 */ /* 0x000fc80007ffe1ff */
[----:B------:R-:W-:-:S04]  /*08d0*/  FSETP.NEU.AND P0, PT, |R3|, R2, PT ;  /* 0x000000020300720b */ /* 0x000fc80003f0d200 */
[----:B------:R-:W-:Y:S02]  /*08e0*/  FSEL R12, R6, R12, !P0 ;  /* 0x0000000c060c7208 */ /* 0x000fe40004000000 */
[----:B------:R-:W-:Y:S01]  /*08f0*/  FSEL R13, R5, R13, !P0 ;  /* 0x0000000d050d7208 */ /* 0x000fe20004000000 */
[----:B------:R-:W-:Y:S06]  /*0900*/  BRA `(.L_x_8) ;  /* 0x0000000000547947 */ /* 0x000fec0003800000 */
.L_x_7:
[----:B------:R-:W-:-:S14]  /*0910*/  DSETP.NAN.AND P0, PT, R6, R6, PT ;  /* 0x000000060600722a */ /* 0x000fdc0003f08000 */
[----:B------:R-:W-:Y:S05]  /*0920*/  @P0 BRA `(.L_x_9) ;  /* 0x0000000000440947 */ /* 0x000fea0003800000 */
[----:B------:R-:W-:-:S14]  /*0930*/  DSETP.NAN.AND P0, PT, R4, R4, PT ;  /* 0x000000040400722a */ /* 0x000fdc0003f08000 */
[----:B------:R-:W-:Y:S05]  /*0940*/  @P0 BRA `(.L_x_10) ;  /* 0x0000000000300947 */ /* 0x000fea0003800000 */
[----:B------:R-:W-:Y:S01]  /*0950*/  ISETP.NE.AND P0, PT, R21, R20, PT ;  /* 0x000000141500720c */ /* 0x000fe20003f05270 */
[----:B------:R-:W-:Y:S02]  /*0960*/  IMAD.MOV.U32 R12, RZ, RZ, 0x0 ;  /* 0x00000000ff0c7424 */ /* 0x000fe400078e00ff */
[----:B------:R-:W-:-:S10]  /*0970*/  IMAD.MOV.U32 R13, RZ, RZ, -0x80000 ;  /* 0xfff80000ff0d7424 */ /* 0x000fd400078e00ff */
[----:B------:R-:W-:Y:S05]  /*0980*/  @!P0 BRA `(.L_x_8) ;  /* 0x0000000000348947 */ /* 0x000fea0003800000 */
[----:B------:R-:W-:Y:S02]  /*0990*/  ISETP.NE.AND P0, PT, R21, 0x7ff00000, PT ;  /* 0x7ff000001500780c */ /* 0x000fe40003f05270 */
[----:B------:R-:W-:Y:S02]  /*09a0*/  LOP3.LUT R13, R7, 0x80000000, R5, 0x48, !PT ;  /* 0x80000000070d7812 */ /* 0x000fe400078e4805 */
[----:B------:R-:W-:-:S13]  /*09b0*/  ISETP.EQ.OR P0, PT, R20, RZ, !P0 ;  /* 0x000000ff1400720c */ /* 0x000fda0004702670 */
[----:B------:R-:W-:Y:S01]  /*09c0*/  @P0 LOP3.LUT R2, R13, 0x7ff00000, RZ, 0xfc, !PT ;  /* 0x7ff000000d020812 */ /* 0x000fe200078efcff */
[----:B------:R-:W-:Y:S02]  /*09d0*/  @!P0 IMAD.MOV.U32 R12, RZ, RZ, RZ ;  /* 0x000000ffff0c8224 */ /* 0x000fe400078e00ff */
[----:B------:R-:W-:Y:S02]  /*09e0*/  @P0 IMAD.MOV.U32 R12, RZ, RZ, RZ ;  /* 0x000000ffff0c0224 */ /* 0x000fe400078e00ff */
[----:B------:R-:W-:Y:S01]  /*09f0*/  @P0 IMAD.MOV.U32 R13, RZ, RZ, R2 ;  /* 0x000000ffff0d0224 */ /* 0x000fe200078e0002 */
[----:B------:R-:W-:Y:S06]  /*0a00*/  BRA `(.L_x_8) ;  /* 0x0000000000147947 */ /* 0x000fec0003800000 */
.L_x_10:
[----:B------:R-:W-:Y:S01]  /*0a10*/  LOP3.LUT R13, R5, 0x80000, RZ, 0xfc, !PT ;  /* 0x00080000050d7812 */ /* 0x000fe200078efcff */
[----:B------:R-:W-:Y:S01]  /*0a20*/  IMAD.MOV.U32 R12, RZ, RZ, R4 ;  /* 0x000000ffff0c7224 */ /* 0x000fe200078e0004 */
[----:B------:R-:W-:Y:S06]  /*0a30*/  BRA `(.L_x_8) ;  /* 0x0000000000087947 */ /* 0x000fec0003800000 */
.L_x_9:
[----:B------:R-:W-:Y:S01]  /*0a40*/  LOP3.LUT R13, R7, 0x80000, RZ, 0xfc, !PT ;  /* 0x00080000070d7812 */ /* 0x000fe200078efcff */
[----:B------:R-:W-:-:S07]  /*0a50*/  IMAD.MOV.U32 R12, RZ, RZ, R6 ;  /* 0x000000ffff0c7224 */ /* 0x000fce00078e0006 */
.L_x_8:
[----:B------:R-:W-:Y:S05]  /*0a60*/  BSYNC.RECONVERGENT B1 ;  /* 0x0000000000017941 */ /* 0x000fea0003800200 */
.L_x_6:
[----:B------:R-:W-:Y:S02]  /*0a70*/  IMAD.MOV.U32 R11, RZ, RZ, 0x0 ;  /* 0x00000000ff0b7424 */ /* 0x000fe400078e00ff */
[----:B------:R-:W-:Y:S02]  /*0a80*/  IMAD.MOV.U32 R2, RZ, RZ, R12 ;  /* 0x000000ffff027224 */ /* 0x000fe400078e000c */
[----:B------:R-:W-:Y:S01]  /*0a90*/  IMAD.MOV.U32 R3, RZ, RZ, R13 ;  /* 0x000000ffff037224 */ /* 0x000fe200078e000d */
[----:B------:R-:W-:Y:S06]  /*0aa0*/  RET.REL.NODEC R10 `(_Z4initPddddi) ;  /* 0xfffffff40a547950 */ /* 0x000fec0003c3ffff */
.L_x_11:
        /* <DEDUP_REMOVED lines=13> */
.L_x_12:


//--------------------- .nv.shared._Z3runPddi     --------------------------
	.section	.nv.shared._Z3runPddi,"aw",@nobits
	.sectionflags	@""
	.align	16
	.zero		1024


//--------------------- .nv.shared.reserved.0     --------------------------
	.section	.nv.shared.reserved.0,"aw",@nobits
	.weak		__nv_reservedSMEM_offset_0_alias
	.size		__nv_reservedSMEM_offset_0_alias, 0, 64
	.other		__nv_reservedSMEM_offset_0_alias,@"STO_CUDA_RESERVED_SHARED STV_DEFAULT"
__nv_reservedSMEM_offset_0_alias:
	.zero		0
	.zero		64


//--------------------- .nv.shared._Z4initPddddi  --------------------------
	.section	.nv.shared._Z4initPddddi,"aw",@nobits
	.sectionflags	@""
	.align	16
	.zero		1024


//--------------------- .nv.constant0._Z3runPddi  --------------------------
	.section	.nv.constant0._Z3runPddi,"a",@progbits
	.sectionflags	@""
	.align	4
.nv.constant0._Z3runPddi:
	.zero		916


//--------------------- .nv.constant0._Z4initPddddi --------------------------
	.section	.nv.constant0._Z4initPddddi,"a",@progbits
	.sectionflags	@""
	.align	4
.nv.constant0._Z4initPddddi:
	.zero		932


//--------------------- SYMBOLS --------------------------

	.type		.nv.reservedSmem.offset0,@object
	.size		.nv.reservedSmem.offset0,0x4
	.type		.nv.reservedSmem.cap,@object
	.size		.nv.reservedSmem.cap,0x4
